//
// Generated by NVIDIA NVVM Compiler
//
// Compiler Build ID: CL-36424714
// Cuda compilation tools, release 13.0, V13.0.88
// Based on NVVM 20.0.0
//

.version 9.0
.target sm_100
.address_size 64

	// .globl	_ZN3cub18CUB_300001_SM_10006detail11EmptyKernelIvEEvv
.global .align 1 .b8 _ZN41_INTERNAL_88e6fa5c_4_k_cu_58b83d1a_2402394cuda3std3__45__cpo5beginE[1];
.global .align 1 .b8 _ZN41_INTERNAL_88e6fa5c_4_k_cu_58b83d1a_2402394cuda3std3__45__cpo3endE[1];
.global .align 1 .b8 _ZN41_INTERNAL_88e6fa5c_4_k_cu_58b83d1a_2402394cuda3std3__45__cpo6cbeginE[1];
.global .align 1 .b8 _ZN41_INTERNAL_88e6fa5c_4_k_cu_58b83d1a_2402394cuda3std3__45__cpo4cendE[1];
.global .align 1 .b8 _ZN41_INTERNAL_88e6fa5c_4_k_cu_58b83d1a_2402394cuda3std3__45__cpo6rbeginE[1];
.global .align 1 .b8 _ZN41_INTERNAL_88e6fa5c_4_k_cu_58b83d1a_2402394cuda3std3__45__cpo4rendE[1];
.global .align 1 .b8 _ZN41_INTERNAL_88e6fa5c_4_k_cu_58b83d1a_2402394cuda3std3__45__cpo7crbeginE[1];
.global .align 1 .b8 _ZN41_INTERNAL_88e6fa5c_4_k_cu_58b83d1a_2402394cuda3std3__45__cpo5crendE[1];
.global .align 1 .b8 _ZN41_INTERNAL_88e6fa5c_4_k_cu_58b83d1a_2402394cuda3std3__443_GLOBAL__N__88e6fa5c_4_k_cu_58b83d1a_2402396ignoreE[1];
.global .align 1 .b8 _ZN41_INTERNAL_88e6fa5c_4_k_cu_58b83d1a_2402394cuda3std3__419piecewise_constructE[1];
.global .align 1 .b8 _ZN41_INTERNAL_88e6fa5c_4_k_cu_58b83d1a_2402394cuda3std3__48in_placeE[1];
.global .align 1 .b8 _ZN41_INTERNAL_88e6fa5c_4_k_cu_58b83d1a_2402394cuda3std3__420unreachable_sentinelE[1];
.global .align 1 .b8 _ZN41_INTERNAL_88e6fa5c_4_k_cu_58b83d1a_2402394cuda3std3__47nulloptE[1];
.global .align 1 .b8 _ZN41_INTERNAL_88e6fa5c_4_k_cu_58b83d1a_2402394cuda3std3__48unexpectE[1];
.global .align 1 .b8 _ZN41_INTERNAL_88e6fa5c_4_k_cu_58b83d1a_2402394cuda3std6ranges3__45__cpo4swapE[1];
.global .align 1 .b8 _ZN41_INTERNAL_88e6fa5c_4_k_cu_58b83d1a_2402394cuda3std6ranges3__45__cpo9iter_moveE[1];
.global .align 1 .b8 _ZN41_INTERNAL_88e6fa5c_4_k_cu_58b83d1a_2402394cuda3std6ranges3__45__cpo5beginE[1];
.global .align 1 .b8 _ZN41_INTERNAL_88e6fa5c_4_k_cu_58b83d1a_2402394cuda3std6ranges3__45__cpo3endE[1];
.global .align 1 .b8 _ZN41_INTERNAL_88e6fa5c_4_k_cu_58b83d1a_2402394cuda3std6ranges3__45__cpo6cbeginE[1];
.global .align 1 .b8 _ZN41_INTERNAL_88e6fa5c_4_k_cu_58b83d1a_2402394cuda3std6ranges3__45__cpo4cendE[1];
.global .align 1 .b8 _ZN41_INTERNAL_88e6fa5c_4_k_cu_58b83d1a_2402394cuda3std6ranges3__45__cpo7advanceE[1];
.global .align 1 .b8 _ZN41_INTERNAL_88e6fa5c_4_k_cu_58b83d1a_2402394cuda3std6ranges3__45__cpo9iter_swapE[1];
.global .align 1 .b8 _ZN41_INTERNAL_88e6fa5c_4_k_cu_58b83d1a_2402394cuda3std6ranges3__45__cpo4nextE[1];
.global .align 1 .b8 _ZN41_INTERNAL_88e6fa5c_4_k_cu_58b83d1a_2402394cuda3std6ranges3__45__cpo4prevE[1];
.global .align 1 .b8 _ZN41_INTERNAL_88e6fa5c_4_k_cu_58b83d1a_2402394cuda3std6ranges3__45__cpo4dataE[1];
.global .align 1 .b8 _ZN41_INTERNAL_88e6fa5c_4_k_cu_58b83d1a_2402394cuda3std6ranges3__45__cpo5cdataE[1];
.global .align 1 .b8 _ZN41_INTERNAL_88e6fa5c_4_k_cu_58b83d1a_2402394cuda3std6ranges3__45__cpo4sizeE[1];
.global .align 1 .b8 _ZN41_INTERNAL_88e6fa5c_4_k_cu_58b83d1a_2402394cuda3std6ranges3__45__cpo5ssizeE[1];
.global .align 1 .b8 _ZN41_INTERNAL_88e6fa5c_4_k_cu_58b83d1a_2402394cuda3std6ranges3__45__cpo8distanceE[1];
.global .align 1 .b8 _ZN41_INTERNAL_88e6fa5c_4_k_cu_58b83d1a_2402396thrust24THRUST_300001_SM_1000_NS8cuda_cub3parE[1];
.global .align 1 .b8 _ZN41_INTERNAL_88e6fa5c_4_k_cu_58b83d1a_2402396thrust24THRUST_300001_SM_1000_NS8cuda_cub10par_nosyncE[1];
.global .align 1 .b8 _ZN41_INTERNAL_88e6fa5c_4_k_cu_58b83d1a_2402396thrust24THRUST_300001_SM_1000_NS6system6detail10sequential3seqE[1];
.global .align 1 .b8 _ZN41_INTERNAL_88e6fa5c_4_k_cu_58b83d1a_2402396thrust24THRUST_300001_SM_1000_NS12placeholders2_1E[1];
.global .align 1 .b8 _ZN41_INTERNAL_88e6fa5c_4_k_cu_58b83d1a_2402396thrust24THRUST_300001_SM_1000_NS12placeholders2_2E[1];
.global .align 1 .b8 _ZN41_INTERNAL_88e6fa5c_4_k_cu_58b83d1a_2402396thrust24THRUST_300001_SM_1000_NS12placeholders2_3E[1];
.global .align 1 .b8 _ZN41_INTERNAL_88e6fa5c_4_k_cu_58b83d1a_2402396thrust24THRUST_300001_SM_1000_NS12placeholders2_4E[1];
.global .align 1 .b8 _ZN41_INTERNAL_88e6fa5c_4_k_cu_58b83d1a_2402396thrust24THRUST_300001_SM_1000_NS12placeholders2_5E[1];
.global .align 1 .b8 _ZN41_INTERNAL_88e6fa5c_4_k_cu_58b83d1a_2402396thrust24THRUST_300001_SM_1000_NS12placeholders2_6E[1];
.global .align 1 .b8 _ZN41_INTERNAL_88e6fa5c_4_k_cu_58b83d1a_2402396thrust24THRUST_300001_SM_1000_NS12placeholders2_7E[1];
.global .align 1 .b8 _ZN41_INTERNAL_88e6fa5c_4_k_cu_58b83d1a_2402396thrust24THRUST_300001_SM_1000_NS12placeholders2_8E[1];
.global .align 1 .b8 _ZN41_INTERNAL_88e6fa5c_4_k_cu_58b83d1a_2402396thrust24THRUST_300001_SM_1000_NS12placeholders2_9E[1];
.global .align 1 .b8 _ZN41_INTERNAL_88e6fa5c_4_k_cu_58b83d1a_2402396thrust24THRUST_300001_SM_1000_NS12placeholders3_10E[1];
.global .align 1 .b8 _ZN41_INTERNAL_88e6fa5c_4_k_cu_58b83d1a_2402396thrust24THRUST_300001_SM_1000_NS3seqE[1];

.visible .entry _ZN3cub18CUB_300001_SM_10006detail11EmptyKernelIvEEvv()
{


	ret;

}


// ===== COMPILED SASS (sm_100) =====

	.target	sm_100

	.elftype	@"ET_EXEC"


//--------------------- .note.nv.tkinfo           --------------------------
	.section	.note.nv.tkinfo,"",@"SHT_NOTE"
	.sectionflags	@"SHF_NOTE_NV_TKINFO"
	.tkinfo
        /*0018*/ 	.word	0x00000002
        /*0030*/ 	.string	""
        /*0030*/ 	.string	"ptxas"
        /*0030*/ 	.string	"Cuda compilation tools, release 13.0, V13.0.88"
        /*0030*/ 	.string	"Build cuda_13.0.r13.0/compiler.36424714_0"
        /*0030*/ 	.string	"-arch sm_100 -m 64 "



//--------------------- .note.nv.cuinfo           --------------------------
	.section	.note.nv.cuinfo,"",@"SHT_NOTE"
	.sectionflags	@"SHF_NOTE_NV_CUINFO"
        /*0018*/ 	.short	0x0002
        /*001a*/ 	.short	0x0064
        /*001c*/ 	.short	0x0082
	.zero		2


//--------------------- .nv.info                  --------------------------
	.section	.nv.info,"",@"SHT_CUDA_INFO"
	.align	4


	//----- nvinfo : EIATTR_REGCOUNT
	.align		4
        /*0000*/ 	.byte	0x04, 0x2f
        /*0002*/ 	.short	(.L_44 - .L_43)
	.align		4
.L_43:
        /*0004*/ 	.word	index@(_ZN3cub18CUB_300001_SM_10006detail11EmptyKernelIvEEvv)
        /*0008*/ 	.word	0x00000004


	//----- nvinfo : EIATTR_FRAME_SIZE
	.align		4
.L_44:
        /*000c*/ 	.byte	0x04, 0x11
        /*000e*/ 	.short	(.L_46 - .L_45)
	.align		4
.L_45:
        /*0010*/ 	.word	index@(_ZN3cub18CUB_300001_SM_10006detail11EmptyKernelIvEEvv)
        /*0014*/ 	.word	0x00000000


	//----- nvinfo : EIATTR_MIN_STACK_SIZE
	.align		4
.L_46:
        /*0018*/ 	.byte	0x04, 0x12
        /*001a*/ 	.short	(.L_48 - .L_47)
	.align		4
.L_47:
        /*001c*/ 	.word	index@(_ZN3cub18CUB_300001_SM_10006detail11EmptyKernelIvEEvv)
        /*0020*/ 	.word	0x00000000
.L_48:


//--------------------- .nv.compat                --------------------------
	.section	.nv.compat,"",@"SHT_CUDA_COMPAT_INFO"
	.align	4
        /*0000*/ 	.byte	0x02, 0x09, 0x00, 0x00, 0x02, 0x02, 0x01, 0x00, 0x02, 0x05, 0x05, 0x00, 0x03, 0x07, 0x01, 0x01
        /*0010*/ 	.byte	0x02, 0x03, 0x00, 0x00, 0x02, 0x06, 0x01, 0x00, 0x04, 0x0b, 0x08, 0x00, 0x09, 0x00, 0x00, 0x00
        /*0020*/ 	.byte	0x00, 0x00, 0x00, 0x00


//--------------------- .nv.info._ZN3cub18CUB_300001_SM_10006detail11EmptyKernelIvEEvv --------------------------
	.section	.nv.info._ZN3cub18CUB_300001_SM_10006detail11EmptyKernelIvEEvv,"",@"SHT_CUDA_INFO"
	.sectionflags	@""
	.align	4


	//----- nvinfo : EIATTR_CUDA_API_VERSION
	.align		4
        /*0000*/ 	.byte	0x04, 0x37
        /*0002*/ 	.short	(.L_50 - .L_49)
.L_49:
        /*0004*/ 	.word	0x00000082


	//----- nvinfo : EIATTR_SPARSE_MMA_MASK
	.align		4
.L_50:
        /*0008*/ 	.byte	0x03, 0x50
        /*000a*/ 	.short	0x0000


	//----- nvinfo : EIATTR_MAXREG_COUNT
	.align		4
        /*000c*/ 	.byte	0x03, 0x1b
        /*000e*/ 	.short	0x00ff


	//----- nvinfo : EIATTR_MERCURY_ISA_VERSION
	.align		4
        /*0010*/ 	.byte	0x03, 0x5f
        /*0012*/ 	.short	0x0101


	//----- nvinfo : EIATTR_VRC_CTA_INIT_COUNT
	.align		4
        /*0014*/ 	.byte	0x02, 0x4a
	.zero		1
	.zero		1


	//----- nvinfo : EIATTR_EXIT_INSTR_OFFSETS
	.align		4
        /*0018*/ 	.byte	0x04, 0x1c
        /*001a*/ 	.short	(.L_52 - .L_51)


	//   ....[0]....
.L_51:
        /*001c*/ 	.word	0x00000010


	//----- nvinfo : EIATTR_SW_WAR
	.align		4
.L_52:
        /*0020*/ 	.byte	0x04, 0x36
        /*0022*/ 	.short	(.L_54 - .L_53)
.L_53:
        /*0024*/ 	.word	0x00000008
.L_54:


//--------------------- .nv.callgraph             --------------------------
	.section	.nv.callgraph,"",@"SHT_CUDA_CALLGRAPH"
	.align	4
	.sectionentsize	8
	.align		4
        /*0000*/ 	.word	0x00000000
	.align		4
        /*0004*/ 	.word	0xffffffff
	.align		4
        /*0008*/ 	.word	0x00000000
	.align		4
        /*000c*/ 	.word	0xfffffffe
	.align		4
        /*0010*/ 	.word	0x00000000
	.align		4
        /*0014*/ 	.word	0xfffffffd
	.align		4
        /*0018*/ 	.word	0x00000000
	.align		4
        /*001c*/ 	.word	0xfffffffc


//--------------------- .nv.constant4             --------------------------
	.section	.nv.constant4,"a",@progbits
	.align	8
	.align		8
.nv.constant4:
        /*0000*/ 	.dword	_ZN41_INTERNAL_88e6fa5c_4_k_cu_58b83d1a_2405354cuda3std3__45__cpo5beginE
	.align		8
        /*0008*/ 	.dword	_ZN41_INTERNAL_88e6fa5c_4_k_cu_58b83d1a_2405354cuda3std3__45__cpo3endE
	.align		8
        /*0010*/ 	.dword	_ZN41_INTERNAL_88e6fa5c_4_k_cu_58b83d1a_2405354cuda3std3__45__cpo6cbeginE
	.align		8
        /*0018*/ 	.dword	_ZN41_INTERNAL_88e6fa5c_4_k_cu_58b83d1a_2405354cuda3std3__45__cpo4cendE
	.align		8
        /*0020*/ 	.dword	_ZN41_INTERNAL_88e6fa5c_4_k_cu_58b83d1a_2405354cuda3std3__45__cpo6rbeginE
	.align		8
        /*0028*/ 	.dword	_ZN41_INTERNAL_88e6fa5c_4_k_cu_58b83d1a_2405354cuda3std3__45__cpo4rendE
	.align		8
        /*0030*/ 	.dword	_ZN41_INTERNAL_88e6fa5c_4_k_cu_58b83d1a_2405354cuda3std3__45__cpo7crbeginE
	.align		8
        /*0038*/ 	.dword	_ZN41_INTERNAL_88e6fa5c_4_k_cu_58b83d1a_2405354cuda3std3__45__cpo5crendE
	.align		8
        /*0040*/ 	.dword	_ZN41_INTERNAL_88e6fa5c_4_k_cu_58b83d1a_2405354cuda3std3__443_GLOBAL__N__88e6fa5c_4_k_cu_58b83d1a_2405356ignoreE
	.align		8
        /*0048*/ 	.dword	_ZN41_INTERNAL_88e6fa5c_4_k_cu_58b83d1a_2405354cuda3std3__419piecewise_constructE
	.align		8
        /*0050*/ 	.dword	_ZN41_INTERNAL_88e6fa5c_4_k_cu_58b83d1a_2405354cuda3std3__48in_placeE
	.align		8
        /*0058*/ 	.dword	_ZN41_INTERNAL_88e6fa5c_4_k_cu_58b83d1a_2405354cuda3std3__420unreachable_sentinelE
	.align		8
        /*0060*/ 	.dword	_ZN41_INTERNAL_88e6fa5c_4_k_cu_58b83d1a_2405354cuda3std3__47nulloptE
	.align		8
        /*0068*/ 	.dword	_ZN41_INTERNAL_88e6fa5c_4_k_cu_58b83d1a_2405354cuda3std3__48unexpectE
	.align		8
        /*0070*/ 	.dword	_ZN41_INTERNAL_88e6fa5c_4_k_cu_58b83d1a_2405354cuda3std6ranges3__45__cpo4swapE
	.align		8
        /*0078*/ 	.dword	_ZN41_INTERNAL_88e6fa5c_4_k_cu_58b83d1a_2405354cuda3std6ranges3__45__cpo9iter_moveE
	.align		8
        /*0080*/ 	.dword	_ZN41_INTERNAL_88e6fa5c_4_k_cu_58b83d1a_2405354cuda3std6ranges3__45__cpo5beginE
	.align		8
        /*0088*/ 	.dword	_ZN41_INTERNAL_88e6fa5c_4_k_cu_58b83d1a_2405354cuda3std6ranges3__45__cpo3endE
	.align		8
        /*0090*/ 	.dword	_ZN41_INTERNAL_88e6fa5c_4_k_cu_58b83d1a_2405354cuda3std6ranges3__45__cpo6cbeginE
	.align		8
        /*0098*/ 	.dword	_ZN41_INTERNAL_88e6fa5c_4_k_cu_58b83d1a_2405354cuda3std6ranges3__45__cpo4cendE
	.align		8
        /*00a0*/ 	.dword	_ZN41_INTERNAL_88e6fa5c_4_k_cu_58b83d1a_2405354cuda3std6ranges3__45__cpo7advanceE
	.align		8
        /*00a8*/ 	.dword	_ZN41_INTERNAL_88e6fa5c_4_k_cu_58b83d1a_2405354cuda3std6ranges3__45__cpo9iter_swapE
	.align		8
        /*00b0*/ 	.dword	_ZN41_INTERNAL_88e6fa5c_4_k_cu_58b83d1a_2405354cuda3std6ranges3__45__cpo4nextE
	.align		8
        /*00b8*/ 	.dword	_ZN41_INTERNAL_88e6fa5c_4_k_cu_58b83d1a_2405354cuda3std6ranges3__45__cpo4prevE
	.align		8
        /*00c0*/ 	.dword	_ZN41_INTERNAL_88e6fa5c_4_k_cu_58b83d1a_2405354cuda3std6ranges3__45__cpo4dataE
	.align		8
        /*00c8*/ 	.dword	_ZN41_INTERNAL_88e6fa5c_4_k_cu_58b83d1a_2405354cuda3std6ranges3__45__cpo5cdataE
	.align		8
        /*00d0*/ 	.dword	_ZN41_INTERNAL_88e6fa5c_4_k_cu_58b83d1a_2405354cuda3std6ranges3__45__cpo4sizeE
	.align		8
        /*00d8*/ 	.dword	_ZN41_INTERNAL_88e6fa5c_4_k_cu_58b83d1a_2405354cuda3std6ranges3__45__cpo5ssizeE
	.align		8
        /*00e0*/ 	.dword	_ZN41_INTERNAL_88e6fa5c_4_k_cu_58b83d1a_2405354cuda3std6ranges3__45__cpo8distanceE
	.align		8
        /*00e8*/ 	.dword	_ZN41_INTERNAL_88e6fa5c_4_k_cu_58b83d1a_2405356thrust24THRUST_300001_SM_1000_NS8cuda_cub3parE
	.align		8
        /*00f0*/ 	.dword	_ZN41_INTERNAL_88e6fa5c_4_k_cu_58b83d1a_2405356thrust24THRUST_300001_SM_1000_NS8cuda_cub10par_nosyncE
	.align		8
        /*00f8*/ 	.dword	_ZN41_INTERNAL_88e6fa5c_4_k_cu_58b83d1a_2405356thrust24THRUST_300001_SM_1000_NS6system6detail10sequential3seqE
	.align		8
        /*0100*/ 	.dword	_ZN41_INTERNAL_88e6fa5c_4_k_cu_58b83d1a_2405356thrust24THRUST_300001_SM_1000_NS12placeholders2_1E
	.align		8
        /*0108*/ 	.dword	_ZN41_INTERNAL_88e6fa5c_4_k_cu_58b83d1a_2405356thrust24THRUST_300001_SM_1000_NS12placeholders2_2E
	.align		8
        /*0110*/ 	.dword	_ZN41_INTERNAL_88e6fa5c_4_k_cu_58b83d1a_2405356thrust24THRUST_300001_SM_1000_NS12placeholders2_3E
	.align		8
        /*0118*/ 	.dword	_ZN41_INTERNAL_88e6fa5c_4_k_cu_58b83d1a_2405356thrust24THRUST_300001_SM_1000_NS12placeholders2_4E
	.align		8
        /*0120*/ 	.dword	_ZN41_INTERNAL_88e6fa5c_4_k_cu_58b83d1a_2405356thrust24THRUST_300001_SM_1000_NS12placeholders2_5E
	.align		8
        /*0128*/ 	.dword	_ZN41_INTERNAL_88e6fa5c_4_k_cu_58b83d1a_2405356thrust24THRUST_300001_SM_1000_NS12placeholders2_6E
	.align		8
        /*0130*/ 	.dword	_ZN41_INTERNAL_88e6fa5c_4_k_cu_58b83d1a_2405356thrust24THRUST_300001_SM_1000_NS12placeholders2_7E
	.align		8
        /*0138*/ 	.dword	_ZN41_INTERNAL_88e6fa5c_4_k_cu_58b83d1a_2405356thrust24THRUST_300001_SM_1000_NS12placeholders2_8E
	.align		8
        /*0140*/ 	.dword	_ZN41_INTERNAL_88e6fa5c_4_k_cu_58b83d1a_2405356thrust24THRUST_300001_SM_1000_NS12placeholders2_9E
	.align		8
        /*0148*/ 	.dword	_ZN41_INTERNAL_88e6fa5c_4_k_cu_58b83d1a_2405356thrust24THRUST_300001_SM_1000_NS12placeholders3_10E
	.align		8
        /*0150*/ 	.dword	_ZN41_INTERNAL_88e6fa5c_4_k_cu_58b83d1a_2405356thrust24THRUST_300001_SM_1000_NS3seqE


//--------------------- .text._ZN3cub18CUB_300001_SM_10006detail11EmptyKernelIvEEvv --------------------------
	.section	.text._ZN3cub18CUB_300001_SM_10006detail11EmptyKernelIvEEvv,"ax",@progbits
	.align	128
        .global         _ZN3cub18CUB_300001_SM_10006detail11EmptyKernelIvEEvv
        .type           _ZN3cub18CUB_300001_SM_10006detail11EmptyKernelIvEEvv,@function
        .size           _ZN3cub18CUB_300001_SM_10006detail11EmptyKernelIvEEvv,(.L_x_1 - _ZN3cub18CUB_300001_SM_10006detail11EmptyKernelIvEEvv)
        .other          _ZN3cub18CUB_300001_SM_10006detail11EmptyKernelIvEEvv,@"STO_CUDA_ENTRY STV_DEFAULT"
_ZN3cub18CUB_300001_SM_10006detail11EmptyKernelIvEEvv:
.text._ZN3cub18CUB_300001_SM_10006detail11EmptyKernelIvEEvv:
[----:B------:R-:W-:Y:S01]  /*0000*/  LDC R1, c[0x0][0x37c] ;  /* 0x0000df00ff017b82 */ /* 0x000fe20000000800 */
[----:B------:R-:W-:Y:S05]  /*0010*/  EXIT ;  /* 0x000000000000794d */ /* 0x000fea0003800000 */
.L_x_0:
[----:B------:R-:W-:-:S00]  /*0020*/  BRA `(.L_x_0) ;  /* 0xfffffffc00fc7947 */ /* 0x000fc0000383ffff */
[----:B------:R-:W-:-:S00]  /*0030*/  NOP ;  /* 0x0000000000007918 */ /* 0x000fc00000000000 */
        /* <DEDUP_REMOVED lines=12> */
.L_x_1:


//--------------------- .nv.shared.reserved.0     --------------------------
	.section	.nv.shared.reserved.0,"aw",@nobits
	.weak		__nv_reservedSMEM_offset_0_alias
	.size		__nv_reservedSMEM_offset_0_alias, 0, 64
	.other		__nv_reservedSMEM_offset_0_alias,@"STO_CUDA_RESERVED_SHARED STV_DEFAULT"
__nv_reservedSMEM_offset_0_alias:
	.zero		0
	.zero		64


//--------------------- .nv.global                --------------------------
	.section	.nv.global,"aw",@nobits
.nv.global:
	.type		_ZN41_INTERNAL_88e6fa5c_4_k_cu_58b83d1a_2405356thrust24THRUST_300001_SM_1000_NS3seqE,@object
	.size		_ZN41_INTERNAL_88e6fa5c_4_k_cu_58b83d1a_2405356thrust24THRUST_300001_SM_1000_NS3seqE,(_ZN41_INTERNAL_88e6fa5c_4_k_cu_58b83d1a_2405354cuda3std3__48in_placeE - _ZN41_INTERNAL_88e6fa5c_4_k_cu_58b83d1a_2405356thrust24THRUST_300001_SM_1000_NS3seqE)
_ZN41_INTERNAL_88e6fa5c_4_k_cu_58b83d1a_2405356thrust24THRUST_300001_SM_1000_NS3seqE:
	.zero		1
	.type		_ZN41_INTERNAL_88e6fa5c_4_k_cu_58b83d1a_2405354cuda3std3__48in_placeE,@object
	.size		_ZN41_INTERNAL_88e6fa5c_4_k_cu_58b83d1a_2405354cuda3std3__48in_placeE,(_ZN41_INTERNAL_88e6fa5c_4_k_cu_58b83d1a_2405354cuda3std6ranges3__45__cpo4sizeE - _ZN41_INTERNAL_88e6fa5c_4_k_cu_58b83d1a_2405354cuda3std3__48in_placeE)
_ZN41_INTERNAL_88e6fa5c_4_k_cu_58b83d1a_2405354cuda3std3__48in_placeE:
	.zero		1
	.type		_ZN41_INTERNAL_88e6fa5c_4_k_cu_58b83d1a_2405354cuda3std6ranges3__45__cpo4sizeE,@object
	.size		_ZN41_INTERNAL_88e6fa5c_4_k_cu_58b83d1a_2405354cuda3std6ranges3__45__cpo4sizeE,(_ZN41_INTERNAL_88e6fa5c_4_k_cu_58b83d1a_2405356thrust24THRUST_300001_SM_1000_NS12placeholders2_3E - _ZN41_INTERNAL_88e6fa5c_4_k_cu_58b83d1a_2405354cuda3std6ranges3__45__cpo4sizeE)
_ZN41_INTERNAL_88e6fa5c_4_k_cu_58b83d1a_2405354cuda3std6ranges3__45__cpo4sizeE:
	.zero		1
	.type		_ZN41_INTERNAL_88e6fa5c_4_k_cu_58b83d1a_2405356thrust24THRUST_300001_SM_1000_NS12placeholders2_3E,@object
	.size		_ZN41_INTERNAL_88e6fa5c_4_k_cu_58b83d1a_2405356thrust24THRUST_300001_SM_1000_NS12placeholders2_3E,(_ZN41_INTERNAL_88e6fa5c_4_k_cu_58b83d1a_2405354cuda3std3__45__cpo6cbeginE - _ZN41_INTERNAL_88e6fa5c_4_k_cu_58b83d1a_2405356thrust24THRUST_300001_SM_1000_NS12placeholders2_3E)
_ZN41_INTERNAL_88e6fa5c_4_k_cu_58b83d1a_2405356thrust24THRUST_300001_SM_1000_NS12placeholders2_3E:
	.zero		1
	.type		_ZN41_INTERNAL_88e6fa5c_4_k_cu_58b83d1a_2405354cuda3std3__45__cpo6cbeginE,@object
	.size		_ZN41_INTERNAL_88e6fa5c_4_k_cu_58b83d1a_2405354cuda3std3__45__cpo6cbeginE,(_ZN41_INTERNAL_88e6fa5c_4_k_cu_58b83d1a_2405354cuda3std6ranges3__45__cpo6cbeginE - _ZN41_INTERNAL_88e6fa5c_4_k_cu_58b83d1a_2405354cuda3std3__45__cpo6cbeginE)
_ZN41_INTERNAL_88e6fa5c_4_k_cu_58b83d1a_2405354cuda3std3__45__cpo6cbeginE:
	.zero		1
	.type		_ZN41_INTERNAL_88e6fa5c_4_k_cu_58b83d1a_2405354cuda3std6ranges3__45__cpo6cbeginE,@object
	.size		_ZN41_INTERNAL_88e6fa5c_4_k_cu_58b83d1a_2405354cuda3std6ranges3__45__cpo6cbeginE,(_ZN41_INTERNAL_88e6fa5c_4_k_cu_58b83d1a_2405356thrust24THRUST_300001_SM_1000_NS12placeholders2_7E - _ZN41_INTERNAL_88e6fa5c_4_k_cu_58b83d1a_2405354cuda3std6ranges3__45__cpo6cbeginE)
_ZN41_INTERNAL_88e6fa5c_4_k_cu_58b83d1a_2405354cuda3std6ranges3__45__cpo6cbeginE:
	.zero		1
	.type		_ZN41_INTERNAL_88e6fa5c_4_k_cu_58b83d1a_2405356thrust24THRUST_300001_SM_1000_NS12placeholders2_7E,@object
	.size		_ZN41_INTERNAL_88e6fa5c_4_k_cu_58b83d1a_2405356thrust24THRUST_300001_SM_1000_NS12placeholders2_7E,(_ZN41_INTERNAL_88e6fa5c_4_k_cu_58b83d1a_2405354cuda3std3__45__cpo7crbeginE - _ZN41_INTERNAL_88e6fa5c_4_k_cu_58b83d1a_2405356thrust24THRUST_300001_SM_1000_NS12placeholders2_7E)
_ZN41_INTERNAL_88e6fa5c_4_k_cu_58b83d1a_2405356thrust24THRUST_300001_SM_1000_NS12placeholders2_7E:
	.zero		1
	.type		_ZN41_INTERNAL_88e6fa5c_4_k_cu_58b83d1a_2405354cuda3std3__45__cpo7crbeginE,@object
	.size		_ZN41_INTERNAL_88e6fa5c_4_k_cu_58b83d1a_2405354cuda3std3__45__cpo7crbeginE,(_ZN41_INTERNAL_88e6fa5c_4_k_cu_58b83d1a_2405354cuda3std6ranges3__45__cpo4nextE - _ZN41_INTERNAL_88e6fa5c_4_k_cu_58b83d1a_2405354cuda3std3__45__cpo7crbeginE)
_ZN41_INTERNAL_88e6fa5c_4_k_cu_58b83d1a_2405354cuda3std3__45__cpo7crbeginE:
	.zero		1
	.type		_ZN41_INTERNAL_88e6fa5c_4_k_cu_58b83d1a_2405354cuda3std6ranges3__45__cpo4nextE,@object
	.size		_ZN41_INTERNAL_88e6fa5c_4_k_cu_58b83d1a_2405354cuda3std6ranges3__45__cpo4nextE,(_ZN41_INTERNAL_88e6fa5c_4_k_cu_58b83d1a_2405354cuda3std6ranges3__45__cpo4swapE - _ZN41_INTERNAL_88e6fa5c_4_k_cu_58b83d1a_2405354cuda3std6ranges3__45__cpo4nextE)
_ZN41_INTERNAL_88e6fa5c_4_k_cu_58b83d1a_2405354cuda3std6ranges3__45__cpo4nextE:
	.zero		1
	.type		_ZN41_INTERNAL_88e6fa5c_4_k_cu_58b83d1a_2405354cuda3std6ranges3__45__cpo4swapE,@object
	.size		_ZN41_INTERNAL_88e6fa5c_4_k_cu_58b83d1a_2405354cuda3std6ranges3__45__cpo4swapE,(_ZN41_INTERNAL_88e6fa5c_4_k_cu_58b83d1a_2405356thrust24THRUST_300001_SM_1000_NS8cuda_cub10par_nosyncE - _ZN41_INTERNAL_88e6fa5c_4_k_cu_58b83d1a_2405354cuda3std6ranges3__45__cpo4swapE)
_ZN41_INTERNAL_88e6fa5c_4_k_cu_58b83d1a_2405354cuda3std6ranges3__45__cpo4swapE:
	.zero		1
	.type		_ZN41_INTERNAL_88e6fa5c_4_k_cu_58b83d1a_2405356thrust24THRUST_300001_SM_1000_NS8cuda_cub10par_nosyncE,@object
	.size		_ZN41_INTERNAL_88e6fa5c_4_k_cu_58b83d1a_2405356thrust24THRUST_300001_SM_1000_NS8cuda_cub10par_nosyncE,(_ZN41_INTERNAL_88e6fa5c_4_k_cu_58b83d1a_2405356thrust24THRUST_300001_SM_1000_NS12placeholders2_9E - _ZN41_INTERNAL_88e6fa5c_4_k_cu_58b83d1a_2405356thrust24THRUST_300001_SM_1000_NS8cuda_cub10par_nosyncE)
_ZN41_INTERNAL_88e6fa5c_4_k_cu_58b83d1a_2405356thrust24THRUST_300001_SM_1000_NS8cuda_cub10par_nosyncE:
	.zero		1
	.type		_ZN41_INTERNAL_88e6fa5c_4_k_cu_58b83d1a_2405356thrust24THRUST_300001_SM_1000_NS12placeholders2_9E,@object
	.size		_ZN41_INTERNAL_88e6fa5c_4_k_cu_58b83d1a_2405356thrust24THRUST_300001_SM_1000_NS12placeholders2_9E,(_ZN41_INTERNAL_88e6fa5c_4_k_cu_58b83d1a_2405354cuda3std3__443_GLOBAL__N__88e6fa5c_4_k_cu_58b83d1a_2405356ignoreE - _ZN41_INTERNAL_88e6fa5c_4_k_cu_58b83d1a_2405356thrust24THRUST_300001_SM_1000_NS12placeholders2_9E)
_ZN41_INTERNAL_88e6fa5c_4_k_cu_58b83d1a_2405356thrust24THRUST_300001_SM_1000_NS12placeholders2_9E:
	.zero		1
	.type		_ZN41_INTERNAL_88e6fa5c_4_k_cu_58b83d1a_2405354cuda3std3__443_GLOBAL__N__88e6fa5c_4_k_cu_58b83d1a_2405356ignoreE,@object
	.size		_ZN41_INTERNAL_88e6fa5c_4_k_cu_58b83d1a_2405354cuda3std3__443_GLOBAL__N__88e6fa5c_4_k_cu_58b83d1a_2405356ignoreE,(_ZN41_INTERNAL_88e6fa5c_4_k_cu_58b83d1a_2405354cuda3std6ranges3__45__cpo4dataE - _ZN41_INTERNAL_88e6fa5c_4_k_cu_58b83d1a_2405354cuda3std3__443_GLOBAL__N__88e6fa5c_4_k_cu_58b83d1a_2405356ignoreE)
_ZN41_INTERNAL_88e6fa5c_4_k_cu_58b83d1a_2405354cuda3std3__443_GLOBAL__N__88e6fa5c_4_k_cu_58b83d1a_2405356ignoreE:
	.zero		1
	.type		_ZN41_INTERNAL_88e6fa5c_4_k_cu_58b83d1a_2405354cuda3std6ranges3__45__cpo4dataE,@object
	.size		_ZN41_INTERNAL_88e6fa5c_4_k_cu_58b83d1a_2405354cuda3std6ranges3__45__cpo4dataE,(_ZN41_INTERNAL_88e6fa5c_4_k_cu_58b83d1a_2405356thrust24THRUST_300001_SM_1000_NS12placeholders2_1E - _ZN41_INTERNAL_88e6fa5c_4_k_cu_58b83d1a_2405354cuda3std6ranges3__45__cpo4dataE)
_ZN41_INTERNAL_88e6fa5c_4_k_cu_58b83d1a_2405354cuda3std6ranges3__45__cpo4dataE:
	.zero		1
	.type		_ZN41_INTERNAL_88e6fa5c_4_k_cu_58b83d1a_2405356thrust24THRUST_300001_SM_1000_NS12placeholders2_1E,@object
	.size		_ZN41_INTERNAL_88e6fa5c_4_k_cu_58b83d1a_2405356thrust24THRUST_300001_SM_1000_NS12placeholders2_1E,(_ZN41_INTERNAL_88e6fa5c_4_k_cu_58b83d1a_2405354cuda3std3__45__cpo5beginE - _ZN41_INTERNAL_88e6fa5c_4_k_cu_58b83d1a_2405356thrust24THRUST_300001_SM_1000_NS12placeholders2_1E)
_ZN41_INTERNAL_88e6fa5c_4_k_cu_58b83d1a_2405356thrust24THRUST_300001_SM_1000_NS12placeholders2_1E:
	.zero		1
	.type		_ZN41_INTERNAL_88e6fa5c_4_k_cu_58b83d1a_2405354cuda3std3__45__cpo5beginE,@object
	.size		_ZN41_INTERNAL_88e6fa5c_4_k_cu_58b83d1a_2405354cuda3std3__45__cpo5beginE,(_ZN41_INTERNAL_88e6fa5c_4_k_cu_58b83d1a_2405354cuda3std6ranges3__45__cpo5beginE - _ZN41_INTERNAL_88e6fa5c_4_k_cu_58b83d1a_2405354cuda3std3__45__cpo5beginE)
_ZN41_INTERNAL_88e6fa5c_4_k_cu_58b83d1a_2405354cuda3std3__45__cpo5beginE:
	.zero		1
	.type		_ZN41_INTERNAL_88e6fa5c_4_k_cu_58b83d1a_2405354cuda3std6ranges3__45__cpo5beginE,@object
	.size		_ZN41_INTERNAL_88e6fa5c_4_k_cu_58b83d1a_2405354cuda3std6ranges3__45__cpo5beginE,(_ZN41_INTERNAL_88e6fa5c_4_k_cu_58b83d1a_2405356thrust24THRUST_300001_SM_1000_NS12placeholders2_5E - _ZN41_INTERNAL_88e6fa5c_4_k_cu_58b83d1a_2405354cuda3std6ranges3__45__cpo5beginE)
_ZN41_INTERNAL_88e6fa5c_4_k_cu_58b83d1a_2405354cuda3std6ranges3__45__cpo5beginE:
	.zero		1
	.type		_ZN41_INTERNAL_88e6fa5c_4_k_cu_58b83d1a_2405356thrust24THRUST_300001_SM_1000_NS12placeholders2_5E,@object
	.size		_ZN41_INTERNAL_88e6fa5c_4_k_cu_58b83d1a_2405356thrust24THRUST_300001_SM_1000_NS12placeholders2_5E,(_ZN41_INTERNAL_88e6fa5c_4_k_cu_58b83d1a_2405354cuda3std3__45__cpo6rbeginE - _ZN41_INTERNAL_88e6fa5c_4_k_cu_58b83d1a_2405356thrust24THRUST_300001_SM_1000_NS12placeholders2_5E)
_ZN41_INTERNAL_88e6fa5c_4_k_cu_58b83d1a_2405356thrust24THRUST_300001_SM_1000_NS12placeholders2_5E:
	.zero		1
	.type		_ZN41_INTERNAL_88e6fa5c_4_k_cu_58b83d1a_2405354cuda3std3__45__cpo6rbeginE,@object
	.size		_ZN41_INTERNAL_88e6fa5c_4_k_cu_58b83d1a_2405354cuda3std3__45__cpo6rbeginE,(_ZN41_INTERNAL_88e6fa5c_4_k_cu_58b83d1a_2405354cuda3std6ranges3__45__cpo7advanceE - _ZN41_INTERNAL_88e6fa5c_4_k_cu_58b83d1a_2405354cuda3std3__45__cpo6rbeginE)
_ZN41_INTERNAL_88e6fa5c_4_k_cu_58b83d1a_2405354cuda3std3__45__cpo6rbeginE:
	.zero		1
	.type		_ZN41_INTERNAL_88e6fa5c_4_k_cu_58b83d1a_2405354cuda3std6ranges3__45__cpo7advanceE,@object
	.size		_ZN41_INTERNAL_88e6fa5c_4_k_cu_58b83d1a_2405354cuda3std6ranges3__45__cpo7advanceE,(_ZN41_INTERNAL_88e6fa5c_4_k_cu_58b83d1a_2405354cuda3std3__47nulloptE - _ZN41_INTERNAL_88e6fa5c_4_k_cu_58b83d1a_2405354cuda3std6ranges3__45__cpo7advanceE)
_ZN41_INTERNAL_88e6fa5c_4_k_cu_58b83d1a_2405354cuda3std6ranges3__45__cpo7advanceE:
	.zero		1
	.type		_ZN41_INTERNAL_88e6fa5c_4_k_cu_58b83d1a_2405354cuda3std3__47nulloptE,@object
	.size		_ZN41_INTERNAL_88e6fa5c_4_k_cu_58b83d1a_2405354cuda3std3__47nulloptE,(_ZN41_INTERNAL_88e6fa5c_4_k_cu_58b83d1a_2405354cuda3std6ranges3__45__cpo8distanceE - _ZN41_INTERNAL_88e6fa5c_4_k_cu_58b83d1a_2405354cuda3std3__47nulloptE)
_ZN41_INTERNAL_88e6fa5c_4_k_cu_58b83d1a_2405354cuda3std3__47nulloptE:
	.zero		1
	.type		_ZN41_INTERNAL_88e6fa5c_4_k_cu_58b83d1a_2405354cuda3std6ranges3__45__cpo8distanceE,@object
	.size		_ZN41_INTERNAL_88e6fa5c_4_k_cu_58b83d1a_2405354cuda3std6ranges3__45__cpo8distanceE,(_ZN41_INTERNAL_88e6fa5c_4_k_cu_58b83d1a_2405356thrust24THRUST_300001_SM_1000_NS12placeholders3_10E - _ZN41_INTERNAL_88e6fa5c_4_k_cu_58b83d1a_2405354cuda3std6ranges3__45__cpo8distanceE)
_ZN41_INTERNAL_88e6fa5c_4_k_cu_58b83d1a_2405354cuda3std6ranges3__45__cpo8distanceE:
	.zero		1
	.type		_ZN41_INTERNAL_88e6fa5c_4_k_cu_58b83d1a_2405356thrust24THRUST_300001_SM_1000_NS12placeholders3_10E,@object
	.size		_ZN41_INTERNAL_88e6fa5c_4_k_cu_58b83d1a_2405356thrust24THRUST_300001_SM_1000_NS12placeholders3_10E,(_ZN41_INTERNAL_88e6fa5c_4_k_cu_58b83d1a_2405354cuda3std3__419piecewise_constructE - _ZN41_INTERNAL_88e6fa5c_4_k_cu_58b83d1a_2405356thrust24THRUST_300001_SM_1000_NS12placeholders3_10E)
_ZN41_INTERNAL_88e6fa5c_4_k_cu_58b83d1a_2405356thrust24THRUST_300001_SM_1000_NS12placeholders3_10E:
	.zero		1
	.type		_ZN41_INTERNAL_88e6fa5c_4_k_cu_58b83d1a_2405354cuda3std3__419piecewise_constructE,@object
	.size		_ZN41_INTERNAL_88e6fa5c_4_k_cu_58b83d1a_2405354cuda3std3__419piecewise_constructE,(_ZN41_INTERNAL_88e6fa5c_4_k_cu_58b83d1a_2405354cuda3std6ranges3__45__cpo5cdataE - _ZN41_INTERNAL_88e6fa5c_4_k_cu_58b83d1a_2405354cuda3std3__419piecewise_constructE)
_ZN41_INTERNAL_88e6fa5c_4_k_cu_58b83d1a_2405354cuda3std3__419piecewise_constructE:
	.zero		1
	.type		_ZN41_INTERNAL_88e6fa5c_4_k_cu_58b83d1a_2405354cuda3std6ranges3__45__cpo5cdataE,@object
	.size		_ZN41_INTERNAL_88e6fa5c_4_k_cu_58b83d1a_2405354cuda3std6ranges3__45__cpo5cdataE,(_ZN41_INTERNAL_88e6fa5c_4_k_cu_58b83d1a_2405356thrust24THRUST_300001_SM_1000_NS12placeholders2_2E - _ZN41_INTERNAL_88e6fa5c_4_k_cu_58b83d1a_2405354cuda3std6ranges3__45__cpo5cdataE)
_ZN41_INTERNAL_88e6fa5c_4_k_cu_58b83d1a_2405354cuda3std6ranges3__45__cpo5cdataE:
	.zero		1
	.type		_ZN41_INTERNAL_88e6fa5c_4_k_cu_58b83d1a_2405356thrust24THRUST_300001_SM_1000_NS12placeholders2_2E,@object
	.size		_ZN41_INTERNAL_88e6fa5c_4_k_cu_58b83d1a_2405356thrust24THRUST_300001_SM_1000_NS12placeholders2_2E,(_ZN41_INTERNAL_88e6fa5c_4_k_cu_58b83d1a_2405354cuda3std3__45__cpo3endE - _ZN41_INTERNAL_88e6fa5c_4_k_cu_58b83d1a_2405356thrust24THRUST_300001_SM_1000_NS12placeholders2_2E)
_ZN41_INTERNAL_88e6fa5c_4_k_cu_58b83d1a_2405356thrust24THRUST_300001_SM_1000_NS12placeholders2_2E:
	.zero		1
	.type		_ZN41_INTERNAL_88e6fa5c_4_k_cu_58b83d1a_2405354cuda3std3__45__cpo3endE,@object
	.size		_ZN41_INTERNAL_88e6fa5c_4_k_cu_58b83d1a_2405354cuda3std3__45__cpo3endE,(_ZN41_INTERNAL_88e6fa5c_4_k_cu_58b83d1a_2405354cuda3std6ranges3__45__cpo3endE - _ZN41_INTERNAL_88e6fa5c_4_k_cu_58b83d1a_2405354cuda3std3__45__cpo3endE)
_ZN41_INTERNAL_88e6fa5c_4_k_cu_58b83d1a_2405354cuda3std3__45__cpo3endE:
	.zero		1
	.type		_ZN41_INTERNAL_88e6fa5c_4_k_cu_58b83d1a_2405354cuda3std6ranges3__45__cpo3endE,@object
	.size		_ZN41_INTERNAL_88e6fa5c_4_k_cu_58b83d1a_2405354cuda3std6ranges3__45__cpo3endE,(_ZN41_INTERNAL_88e6fa5c_4_k_cu_58b83d1a_2405356thrust24THRUST_300001_SM_1000_NS12placeholders2_6E - _ZN41_INTERNAL_88e6fa5c_4_k_cu_58b83d1a_2405354cuda3std6ranges3__45__cpo3endE)
_ZN41_INTERNAL_88e6fa5c_4_k_cu_58b83d1a_2405354cuda3std6ranges3__45__cpo3endE:
	.zero		1
	.type		_ZN41_INTERNAL_88e6fa5c_4_k_cu_58b83d1a_2405356thrust24THRUST_300001_SM_1000_NS12placeholders2_6E,@object
	.size		_ZN41_INTERNAL_88e6fa5c_4_k_cu_58b83d1a_2405356thrust24THRUST_300001_SM_1000_NS12placeholders2_6E,(_ZN41_INTERNAL_88e6fa5c_4_k_cu_58b83d1a_2405354cuda3std3__45__cpo4rendE - _ZN41_INTERNAL_88e6fa5c_4_k_cu_58b83d1a_2405356thrust24THRUST_300001_SM_1000_NS12placeholders2_6E)
_ZN41_INTERNAL_88e6fa5c_4_k_cu_58b83d1a_2405356thrust24THRUST_300001_SM_1000_NS12placeholders2_6E:
	.zero		1
	.type		_ZN41_INTERNAL_88e6fa5c_4_k_cu_58b83d1a_2405354cuda3std3__45__cpo4rendE,@object
	.size		_ZN41_INTERNAL_88e6fa5c_4_k_cu_58b83d1a_2405354cuda3std3__45__cpo4rendE,(_ZN41_INTERNAL_88e6fa5c_4_k_cu_58b83d1a_2405354cuda3std6ranges3__45__cpo9iter_swapE - _ZN41_INTERNAL_88e6fa5c_4_k_cu_58b83d1a_2405354cuda3std3__45__cpo4rendE)
_ZN41_INTERNAL_88e6fa5c_4_k_cu_58b83d1a_2405354cuda3std3__45__cpo4rendE:
	.zero		1
	.type		_ZN41_INTERNAL_88e6fa5c_4_k_cu_58b83d1a_2405354cuda3std6ranges3__45__cpo9iter_swapE,@object
	.size		_ZN41_INTERNAL_88e6fa5c_4_k_cu_58b83d1a_2405354cuda3std6ranges3__45__cpo9iter_swapE,(_ZN41_INTERNAL_88e6fa5c_4_k_cu_58b83d1a_2405354cuda3std3__48unexpectE - _ZN41_INTERNAL_88e6fa5c_4_k_cu_58b83d1a_2405354cuda3std6ranges3__45__cpo9iter_swapE)
_ZN41_INTERNAL_88e6fa5c_4_k_cu_58b83d1a_2405354cuda3std6ranges3__45__cpo9iter_swapE:
	.zero		1
	.type		_ZN41_INTERNAL_88e6fa5c_4_k_cu_58b83d1a_2405354cuda3std3__48unexpectE,@object
	.size		_ZN41_INTERNAL_88e6fa5c_4_k_cu_58b83d1a_2405354cuda3std3__48unexpectE,(_ZN41_INTERNAL_88e6fa5c_4_k_cu_58b83d1a_2405356thrust24THRUST_300001_SM_1000_NS8cuda_cub3parE - _ZN41_INTERNAL_88e6fa5c_4_k_cu_58b83d1a_2405354cuda3std3__48unexpectE)
_ZN41_INTERNAL_88e6fa5c_4_k_cu_58b83d1a_2405354cuda3std3__48unexpectE:
	.zero		1
	.type		_ZN41_INTERNAL_88e6fa5c_4_k_cu_58b83d1a_2405356thrust24THRUST_300001_SM_1000_NS8cuda_cub3parE,@object
	.size		_ZN41_INTERNAL_88e6fa5c_4_k_cu_58b83d1a_2405356thrust24THRUST_300001_SM_1000_NS8cuda_cub3parE,(_ZN41_INTERNAL_88e6fa5c_4_k_cu_58b83d1a_2405356thrust24THRUST_300001_SM_1000_NS12placeholders2_4E - _ZN41_INTERNAL_88e6fa5c_4_k_cu_58b83d1a_2405356thrust24THRUST_300001_SM_1000_NS8cuda_cub3parE)
_ZN41_INTERNAL_88e6fa5c_4_k_cu_58b83d1a_2405356thrust24THRUST_300001_SM_1000_NS8cuda_cub3parE:
	.zero		1
	.type		_ZN41_INTERNAL_88e6fa5c_4_k_cu_58b83d1a_2405356thrust24THRUST_300001_SM_1000_NS12placeholders2_4E,@object
	.size		_ZN41_INTERNAL_88e6fa5c_4_k_cu_58b83d1a_2405356thrust24THRUST_300001_SM_1000_NS12placeholders2_4E,(_ZN41_INTERNAL_88e6fa5c_4_k_cu_58b83d1a_2405354cuda3std3__45__cpo4cendE - _ZN41_INTERNAL_88e6fa5c_4_k_cu_58b83d1a_2405356thrust24THRUST_300001_SM_1000_NS12placeholders2_4E)
_ZN41_INTERNAL_88e6fa5c_4_k_cu_58b83d1a_2405356thrust24THRUST_300001_SM_1000_NS12placeholders2_4E:
	.zero		1
	.type		_ZN41_INTERNAL_88e6fa5c_4_k_cu_58b83d1a_2405354cuda3std3__45__cpo4cendE,@object
	.size		_ZN41_INTERNAL_88e6fa5c_4_k_cu_58b83d1a_2405354cuda3std3__45__cpo4cendE,(_ZN41_INTERNAL_88e6fa5c_4_k_cu_58b83d1a_2405354cuda3std6ranges3__45__cpo4cendE - _ZN41_INTERNAL_88e6fa5c_4_k_cu_58b83d1a_2405354cuda3std3__45__cpo4cendE)
_ZN41_INTERNAL_88e6fa5c_4_k_cu_58b83d1a_2405354cuda3std3__45__cpo4cendE:
	.zero		1
	.type		_ZN41_INTERNAL_88e6fa5c_4_k_cu_58b83d1a_2405354cuda3std6ranges3__45__cpo4cendE,@object
	.size		_ZN41_INTERNAL_88e6fa5c_4_k_cu_58b83d1a_2405354cuda3std6ranges3__45__cpo4cendE,(_ZN41_INTERNAL_88e6fa5c_4_k_cu_58b83d1a_2405354cuda3std3__420unreachable_sentinelE - _ZN41_INTERNAL_88e6fa5c_4_k_cu_58b83d1a_2405354cuda3std6ranges3__45__cpo4cendE)
_ZN41_INTERNAL_88e6fa5c_4_k_cu_58b83d1a_2405354cuda3std6ranges3__45__cpo4cendE:
	.zero		1
	.type		_ZN41_INTERNAL_88e6fa5c_4_k_cu_58b83d1a_2405354cuda3std3__420unreachable_sentinelE,@object
	.size		_ZN41_INTERNAL_88e6fa5c_4_k_cu_58b83d1a_2405354cuda3std3__420unreachable_sentinelE,(_ZN41_INTERNAL_88e6fa5c_4_k_cu_58b83d1a_2405354cuda3std6ranges3__45__cpo5ssizeE - _ZN41_INTERNAL_88e6fa5c_4_k_cu_58b83d1a_2405354cuda3std3__420unreachable_sentinelE)
_ZN41_INTERNAL_88e6fa5c_4_k_cu_58b83d1a_2405354cuda3std3__420unreachable_sentinelE:
	.zero		1
	.type		_ZN41_INTERNAL_88e6fa5c_4_k_cu_58b83d1a_2405354cuda3std6ranges3__45__cpo5ssizeE,@object
	.size		_ZN41_INTERNAL_88e6fa5c_4_k_cu_58b83d1a_2405354cuda3std6ranges3__45__cpo5ssizeE,(_ZN41_INTERNAL_88e6fa5c_4_k_cu_58b83d1a_2405356thrust24THRUST_300001_SM_1000_NS12placeholders2_8E - _ZN41_INTERNAL_88e6fa5c_4_k_cu_58b83d1a_2405354cuda3std6ranges3__45__cpo5ssizeE)
_ZN41_INTERNAL_88e6fa5c_4_k_cu_58b83d1a_2405354cuda3std6ranges3__45__cpo5ssizeE:
	.zero		1
	.type		_ZN41_INTERNAL_88e6fa5c_4_k_cu_58b83d1a_2405356thrust24THRUST_300001_SM_1000_NS12placeholders2_8E,@object
	.size		_ZN41_INTERNAL_88e6fa5c_4_k_cu_58b83d1a_2405356thrust24THRUST_300001_SM_1000_NS12placeholders2_8E,(_ZN41_INTERNAL_88e6fa5c_4_k_cu_58b83d1a_2405354cuda3std3__45__cpo5crendE - _ZN41_INTERNAL_88e6fa5c_4_k_cu_58b83d1a_2405356thrust24THRUST_300001_SM_1000_NS12placeholders2_8E)
_ZN41_INTERNAL_88e6fa5c_4_k_cu_58b83d1a_2405356thrust24THRUST_300001_SM_1000_NS12placeholders2_8E:
	.zero		1
	.type		_ZN41_INTERNAL_88e6fa5c_4_k_cu_58b83d1a_2405354cuda3std3__45__cpo5crendE,@object
	.size		_ZN41_INTERNAL_88e6fa5c_4_k_cu_58b83d1a_2405354cuda3std3__45__cpo5crendE,(_ZN41_INTERNAL_88e6fa5c_4_k_cu_58b83d1a_2405354cuda3std6ranges3__45__cpo4prevE - _ZN41_INTERNAL_88e6fa5c_4_k_cu_58b83d1a_2405354cuda3std3__45__cpo5crendE)
_ZN41_INTERNAL_88e6fa5c_4_k_cu_58b83d1a_2405354cuda3std3__45__cpo5crendE:
	.zero		1
	.type		_ZN41_INTERNAL_88e6fa5c_4_k_cu_58b83d1a_2405354cuda3std6ranges3__45__cpo4prevE,@object
	.size		_ZN41_INTERNAL_88e6fa5c_4_k_cu_58b83d1a_2405354cuda3std6ranges3__45__cpo4prevE,(_ZN41_INTERNAL_88e6fa5c_4_k_cu_58b83d1a_2405354cuda3std6ranges3__45__cpo9iter_moveE - _ZN41_INTERNAL_88e6fa5c_4_k_cu_58b83d1a_2405354cuda3std6ranges3__45__cpo4prevE)
_ZN41_INTERNAL_88e6fa5c_4_k_cu_58b83d1a_2405354cuda3std6ranges3__45__cpo4prevE:
	.zero		1
	.type		_ZN41_INTERNAL_88e6fa5c_4_k_cu_58b83d1a_2405354cuda3std6ranges3__45__cpo9iter_moveE,@object
	.size		_ZN41_INTERNAL_88e6fa5c_4_k_cu_58b83d1a_2405354cuda3std6ranges3__45__cpo9iter_moveE,(_ZN41_INTERNAL_88e6fa5c_4_k_cu_58b83d1a_2405356thrust24THRUST_300001_SM_1000_NS6system6detail10sequential3seqE - _ZN41_INTERNAL_88e6fa5c_4_k_cu_58b83d1a_2405354cuda3std6ranges3__45__cpo9iter_moveE)
_ZN41_INTERNAL_88e6fa5c_4_k_cu_58b83d1a_2405354cuda3std6ranges3__45__cpo9iter_moveE:
	.zero		1
	.type		_ZN41_INTERNAL_88e6fa5c_4_k_cu_58b83d1a_2405356thrust24THRUST_300001_SM_1000_NS6system6detail10sequential3seqE,@object
	.size		_ZN41_INTERNAL_88e6fa5c_4_k_cu_58b83d1a_2405356thrust24THRUST_300001_SM_1000_NS6system6detail10sequential3seqE,(.L_31 - _ZN41_INTERNAL_88e6fa5c_4_k_cu_58b83d1a_2405356thrust24THRUST_300001_SM_1000_NS6system6detail10sequential3seqE)
_ZN41_INTERNAL_88e6fa5c_4_k_cu_58b83d1a_2405356thrust24THRUST_300001_SM_1000_NS6system6detail10sequential3seqE:
	.zero		1
.L_31:


//--------------------- .nv.constant0._ZN3cub18CUB_300001_SM_10006detail11EmptyKernelIvEEvv --------------------------
	.section	.nv.constant0._ZN3cub18CUB_300001_SM_10006detail11EmptyKernelIvEEvv,"a",@progbits
	.sectionflags	@""
	.align	4
.nv.constant0._ZN3cub18CUB_300001_SM_10006detail11EmptyKernelIvEEvv:
	.zero		896


//--------------------- SYMBOLS --------------------------

	.type		.nv.reservedSmem.offset0,@object
	.size		.nv.reservedSmem.offset0,0x4
